//
// Generated by NVIDIA NVVM Compiler
//
// Compiler Build ID: CL-36424714
// Cuda compilation tools, release 13.0, V13.0.88
// Based on NVVM 20.0.0
//

.version 9.0
.target sm_100
.address_size 64

	// .globl	_Z10md5_kernelPhmS_
.const .align 4 .b8 s[256] = {7, 0, 0, 0, 12, 0, 0, 0, 17, 0, 0, 0, 22, 0, 0, 0, 7, 0, 0, 0, 12, 0, 0, 0, 17, 0, 0, 0, 22, 0, 0, 0, 7, 0, 0, 0, 12, 0, 0, 0, 17, 0, 0, 0, 22, 0, 0, 0, 7, 0, 0, 0, 12, 0, 0, 0, 17, 0, 0, 0, 22, 0, 0, 0, 5, 0, 0, 0, 9, 0, 0, 0, 14, 0, 0, 0, 20, 0, 0, 0, 5, 0, 0, 0, 9, 0, 0, 0, 14, 0, 0, 0, 20, 0, 0, 0, 5, 0, 0, 0, 9, 0, 0, 0, 14, 0, 0, 0, 20, 0, 0, 0, 5, 0, 0, 0, 9, 0, 0, 0, 14, 0, 0, 0, 20, 0, 0, 0, 4, 0, 0, 0, 11, 0, 0, 0, 16, 0, 0, 0, 23, 0, 0, 0, 4, 0, 0, 0, 11, 0, 0, 0, 16, 0, 0, 0, 23, 0, 0, 0, 4, 0, 0, 0, 11, 0, 0, 0, 16, 0, 0, 0, 23, 0, 0, 0, 4, 0, 0, 0, 11, 0, 0, 0, 16, 0, 0, 0, 23, 0, 0, 0, 6, 0, 0, 0, 10, 0, 0, 0, 15, 0, 0, 0, 21, 0, 0, 0, 6, 0, 0, 0, 10, 0, 0, 0, 15, 0, 0, 0, 21, 0, 0, 0, 6, 0, 0, 0, 10, 0, 0, 0, 15, 0, 0, 0, 21, 0, 0, 0, 6, 0, 0, 0, 10, 0, 0, 0, 15, 0, 0, 0, 21};
.const .align 4 .b8 K[256] = {120, 164, 106, 215, 86, 183, 199, 232, 219, 112, 32, 36, 238, 206, 189, 193, 175, 15, 124, 245, 42, 198, 135, 71, 19, 70, 48, 168, 1, 149, 70, 253, 216, 152, 128, 105, 175, 247, 68, 139, 177, 91, 255, 255, 190, 215, 92, 137, 34, 17, 144, 107, 147, 113, 152, 253, 142, 67, 121, 166, 33, 8, 180, 73, 98, 37, 30, 246, 64, 179, 64, 192, 81, 90, 94, 38, 170, 199, 182, 233, 93, 16, 47, 214, 83, 20, 68, 2, 129, 230, 161, 216, 200, 251, 211, 231, 230, 205, 225, 33, 214, 7, 55, 195, 135, 13, 213, 244, 237, 20, 90, 69, 5, 233, 227, 169, 248, 163, 239, 252, 217, 2, 111, 103, 138, 76, 42, 141, 66, 57, 250, 255, 129, 246, 113, 135, 34, 97, 157, 109, 12, 56, 229, 253, 68, 234, 190, 164, 169, 207, 222, 75, 96, 75, 187, 246, 112, 188, 191, 190, 198, 126, 155, 40, 250, 39, 161, 234, 133, 48, 239, 212, 5, 29, 136, 4, 57, 208, 212, 217, 229, 153, 219, 230, 248, 124, 162, 31, 101, 86, 172, 196, 68, 34, 41, 244, 151, 255, 42, 67, 167, 35, 148, 171, 57, 160, 147, 252, 195, 89, 91, 101, 146, 204, 12, 143, 125, 244, 239, 255, 209, 93, 132, 133, 79, 126, 168, 111, 224, 230, 44, 254, 20, 67, 1, 163, 161, 17, 8, 78, 130, 126, 83, 247, 53, 242, 58, 189, 187, 210, 215, 42, 145, 211, 134, 235};

.visible .entry _Z10md5_kernelPhmS_(
	.param .u64 .ptr .align 1 _Z10md5_kernelPhmS__param_0,
	.param .u64 _Z10md5_kernelPhmS__param_1,
	.param .u64 .ptr .align 1 _Z10md5_kernelPhmS__param_2
)
{
	.reg .pred 	%p<15>;
	.reg .b32 	%r<178>;
	.reg .b64 	%rd<23>;

	ld.param.u64 	%rd5, [_Z10md5_kernelPhmS__param_0];
	ld.param.u64 	%rd7, [_Z10md5_kernelPhmS__param_1];
	ld.param.u64 	%rd6, [_Z10md5_kernelPhmS__param_2];
	mov.u32 	%r51, %ctaid.x;
	mov.u32 	%r52, %ntid.x;
	mov.u32 	%r53, %tid.x;
	mad.lo.s32 	%r1, %r51, %r52, %r53;
	shl.b32 	%r54, %r1, 6;
	cvt.s64.s32 	%rd1, %r54;
	setp.le.u64 	%p1, %rd7, %rd1;
	@%p1 bra 	$L__BB0_32;
	cvta.to.global.u64 	%rd8, %rd5;
	add.s64 	%rd2, %rd8, %rd1;
	mov.b32 	%r169, -271733879;
	mov.b32 	%r168, 1732584193;
	mov.b32 	%r167, -1732584194;
	mov.b32 	%r166, 271733878;
	mov.b32 	%r165, 0;
	mov.u64 	%rd10, K;
	mov.u64 	%rd13, s;
$L__BB0_2:
	setp.gt.u32 	%p2, %r165, 15;
	@%p2 bra 	$L__BB0_4;
	and.b32  	%r69, %r167, %r169;
	not.b32 	%r70, %r169;
	and.b32  	%r71, %r166, %r70;
	or.b32  	%r170, %r71, %r69;
	mov.u32 	%r171, %r165;
	bra.uni 	$L__BB0_9;
$L__BB0_4:
	setp.gt.u32 	%p3, %r165, 31;
	@%p3 bra 	$L__BB0_6;
	and.b32  	%r65, %r166, %r169;
	not.b32 	%r66, %r166;
	and.b32  	%r67, %r167, %r66;
	or.b32  	%r170, %r65, %r67;
	mad.lo.s32 	%r68, %r165, 5, 1;
	and.b32  	%r171, %r68, 13;
	bra.uni 	$L__BB0_9;
$L__BB0_6:
	setp.gt.u32 	%p4, %r165, 47;
	@%p4 bra 	$L__BB0_8;
	xor.b32  	%r63, %r167, %r169;
	xor.b32  	%r170, %r63, %r166;
	mad.lo.s32 	%r64, %r165, 3, 5;
	and.b32  	%r171, %r64, 13;
	bra.uni 	$L__BB0_9;
$L__BB0_8:
	not.b32 	%r60, %r166;
	or.b32  	%r61, %r169, %r60;
	xor.b32  	%r170, %r61, %r167;
	mul.lo.s32 	%r62, %r165, 7;
	and.b32  	%r171, %r62, 12;
$L__BB0_9:
	add.s32 	%r72, %r170, %r168;
	mul.wide.u32 	%rd9, %r165, 4;
	add.s64 	%rd3, %rd10, %rd9;
	ld.const.u32 	%r73, [%rd3];
	add.s32 	%r74, %r72, %r73;
	mul.wide.u32 	%rd11, %r171, 4;
	add.s64 	%rd12, %rd2, %rd11;
	ld.global.u32 	%r75, [%rd12];
	add.s32 	%r76, %r74, %r75;
	add.s64 	%rd4, %rd13, %rd9;
	ld.const.u32 	%r77, [%rd4];
	shl.b32 	%r78, %r76, %r77;
	sub.s32 	%r79, 32, %r77;
	shr.u32 	%r80, %r76, %r79;
	add.s32 	%r81, %r78, %r169;
	add.s32 	%r168, %r81, %r80;
	add.s32 	%r173, %r165, 1;
	setp.lt.u32 	%p5, %r165, 15;
	@%p5 bra 	$L__BB0_15;
	setp.lt.u32 	%p6, %r165, 31;
	@%p6 bra 	$L__BB0_14;
	setp.lt.u32 	%p7, %r165, 47;
	@%p7 bra 	$L__BB0_13;
	not.b32 	%r82, %r167;
	or.b32  	%r83, %r168, %r82;
	xor.b32  	%r172, %r83, %r169;
	mul.lo.s32 	%r84, %r173, 7;
	and.b32  	%r173, %r84, 15;
	bra.uni 	$L__BB0_16;
$L__BB0_13:
	xor.b32  	%r85, %r169, %r168;
	xor.b32  	%r172, %r85, %r167;
	mad.lo.s32 	%r86, %r173, 3, 5;
	and.b32  	%r173, %r86, 12;
	bra.uni 	$L__BB0_16;
$L__BB0_14:
	and.b32  	%r87, %r167, %r168;
	not.b32 	%r88, %r167;
	and.b32  	%r89, %r169, %r88;
	or.b32  	%r172, %r87, %r89;
	mad.lo.s32 	%r90, %r173, 5, 1;
	and.b32  	%r173, %r90, 14;
	bra.uni 	$L__BB0_16;
$L__BB0_15:
	and.b32  	%r91, %r169, %r168;
	not.b32 	%r92, %r168;
	and.b32  	%r93, %r167, %r92;
	or.b32  	%r172, %r93, %r91;
$L__BB0_16:
	add.s32 	%r94, %r172, %r166;
	ld.const.u32 	%r95, [%rd3+4];
	add.s32 	%r96, %r94, %r95;
	mul.wide.u32 	%rd14, %r173, 4;
	add.s64 	%rd15, %rd2, %rd14;
	ld.global.u32 	%r97, [%rd15];
	add.s32 	%r98, %r96, %r97;
	ld.const.u32 	%r99, [%rd4+4];
	shl.b32 	%r100, %r98, %r99;
	sub.s32 	%r101, 32, %r99;
	shr.u32 	%r102, %r98, %r101;
	add.s32 	%r103, %r100, %r168;
	add.s32 	%r166, %r103, %r102;
	add.s32 	%r175, %r165, 2;
	setp.lt.u32 	%p8, %r165, 14;
	@%p8 bra 	$L__BB0_22;
	setp.lt.u32 	%p9, %r165, 30;
	@%p9 bra 	$L__BB0_21;
	setp.lt.u32 	%p10, %r165, 46;
	@%p10 bra 	$L__BB0_20;
	not.b32 	%r104, %r169;
	or.b32  	%r105, %r166, %r104;
	xor.b32  	%r174, %r105, %r168;
	mul.lo.s32 	%r106, %r175, 7;
	and.b32  	%r175, %r106, 14;
	bra.uni 	$L__BB0_23;
$L__BB0_20:
	xor.b32  	%r107, %r168, %r166;
	xor.b32  	%r174, %r107, %r169;
	mad.lo.s32 	%r108, %r175, 3, 5;
	and.b32  	%r175, %r108, 15;
	bra.uni 	$L__BB0_23;
$L__BB0_21:
	and.b32  	%r109, %r169, %r166;
	not.b32 	%r110, %r169;
	and.b32  	%r111, %r168, %r110;
	or.b32  	%r174, %r109, %r111;
	mad.lo.s32 	%r112, %r175, 5, 1;
	and.b32  	%r175, %r112, 15;
	bra.uni 	$L__BB0_23;
$L__BB0_22:
	and.b32  	%r113, %r168, %r166;
	not.b32 	%r114, %r166;
	and.b32  	%r115, %r169, %r114;
	or.b32  	%r174, %r115, %r113;
$L__BB0_23:
	add.s32 	%r116, %r174, %r167;
	ld.const.u32 	%r117, [%rd3+8];
	add.s32 	%r118, %r116, %r117;
	mul.wide.u32 	%rd16, %r175, 4;
	add.s64 	%rd17, %rd2, %rd16;
	ld.global.u32 	%r119, [%rd17];
	add.s32 	%r120, %r118, %r119;
	ld.const.u32 	%r121, [%rd4+8];
	shl.b32 	%r122, %r120, %r121;
	sub.s32 	%r123, 32, %r121;
	shr.u32 	%r124, %r120, %r123;
	add.s32 	%r125, %r122, %r166;
	add.s32 	%r167, %r125, %r124;
	add.s32 	%r177, %r165, 3;
	setp.lt.u32 	%p11, %r165, 13;
	@%p11 bra 	$L__BB0_29;
	setp.lt.u32 	%p12, %r165, 29;
	@%p12 bra 	$L__BB0_28;
	setp.lt.u32 	%p13, %r165, 45;
	@%p13 bra 	$L__BB0_27;
	not.b32 	%r126, %r168;
	or.b32  	%r127, %r167, %r126;
	xor.b32  	%r176, %r127, %r166;
	mul.lo.s32 	%r128, %r177, 7;
	and.b32  	%r177, %r128, 13;
	bra.uni 	$L__BB0_30;
$L__BB0_27:
	xor.b32  	%r129, %r166, %r167;
	xor.b32  	%r176, %r129, %r168;
	mad.lo.s32 	%r130, %r177, 3, 5;
	and.b32  	%r177, %r130, 14;
	bra.uni 	$L__BB0_30;
$L__BB0_28:
	and.b32  	%r131, %r168, %r167;
	not.b32 	%r132, %r168;
	and.b32  	%r133, %r166, %r132;
	or.b32  	%r176, %r131, %r133;
	mad.lo.s32 	%r134, %r177, 5, 1;
	and.b32  	%r177, %r134, 12;
	bra.uni 	$L__BB0_30;
$L__BB0_29:
	and.b32  	%r135, %r166, %r167;
	not.b32 	%r136, %r167;
	and.b32  	%r137, %r168, %r136;
	or.b32  	%r176, %r137, %r135;
$L__BB0_30:
	add.s32 	%r138, %r176, %r169;
	ld.const.u32 	%r139, [%rd3+12];
	add.s32 	%r140, %r138, %r139;
	mul.wide.u32 	%rd18, %r177, 4;
	add.s64 	%rd19, %rd2, %rd18;
	ld.global.u32 	%r141, [%rd19];
	add.s32 	%r142, %r140, %r141;
	ld.const.u32 	%r143, [%rd4+12];
	shl.b32 	%r144, %r142, %r143;
	sub.s32 	%r145, 32, %r143;
	shr.u32 	%r146, %r142, %r145;
	add.s32 	%r147, %r144, %r167;
	add.s32 	%r169, %r147, %r146;
	add.s32 	%r165, %r165, 4;
	setp.ne.s32 	%p14, %r165, 64;
	@%p14 bra 	$L__BB0_2;
	add.s32 	%r148, %r168, 1732584193;
	add.s32 	%r149, %r169, -271733879;
	add.s32 	%r150, %r167, -1732584194;
	add.s32 	%r151, %r166, 271733878;
	shl.b32 	%r152, %r1, 4;
	cvt.s64.s32 	%rd20, %r152;
	cvta.to.global.u64 	%rd21, %rd6;
	add.s64 	%rd22, %rd21, %rd20;
	st.global.u8 	[%rd22], %r148;
	shr.u32 	%r153, %r148, 8;
	st.global.u8 	[%rd22+1], %r153;
	shr.u32 	%r154, %r148, 16;
	st.global.u8 	[%rd22+2], %r154;
	shr.u32 	%r155, %r148, 24;
	st.global.u8 	[%rd22+3], %r155;
	st.global.u8 	[%rd22+4], %r149;
	shr.u32 	%r156, %r149, 8;
	st.global.u8 	[%rd22+5], %r156;
	shr.u32 	%r157, %r149, 16;
	st.global.u8 	[%rd22+6], %r157;
	shr.u32 	%r158, %r149, 24;
	st.global.u8 	[%rd22+7], %r158;
	st.global.u8 	[%rd22+8], %r150;
	shr.u32 	%r159, %r150, 8;
	st.global.u8 	[%rd22+9], %r159;
	shr.u32 	%r160, %r150, 16;
	st.global.u8 	[%rd22+10], %r160;
	shr.u32 	%r161, %r150, 24;
	st.global.u8 	[%rd22+11], %r161;
	st.global.u8 	[%rd22+12], %r151;
	shr.u32 	%r162, %r151, 8;
	st.global.u8 	[%rd22+13], %r162;
	shr.u32 	%r163, %r151, 16;
	st.global.u8 	[%rd22+14], %r163;
	shr.u32 	%r164, %r151, 24;
	st.global.u8 	[%rd22+15], %r164;
$L__BB0_32:
	ret;

}


// ===== COMPILED SASS (sm_100) =====

	.target	sm_100

	.elftype	@"ET_EXEC"


//--------------------- .note.nv.tkinfo           --------------------------
	.section	.note.nv.tkinfo,"",@"SHT_NOTE"
	.sectionflags	@"SHF_NOTE_NV_TKINFO"
	.tkinfo
        /*0018*/ 	.word	0x00000002
        /*0030*/ 	.string	""
        /*0030*/ 	.string	"ptxas"
        /*0030*/ 	.string	"Cuda compilation tools, release 13.0, V13.0.88"
        /*0030*/ 	.string	"Build cuda_13.0.r13.0/compiler.36424714_0"
        /*0030*/ 	.string	"-arch sm_100 -m 64 "



//--------------------- .note.nv.cuinfo           --------------------------
	.section	.note.nv.cuinfo,"",@"SHT_NOTE"
	.sectionflags	@"SHF_NOTE_NV_CUINFO"
        /*0018*/ 	.short	0x0002
        /*001a*/ 	.short	0x0064
        /*001c*/ 	.short	0x0082
	.zero		2


//--------------------- .nv.info                  --------------------------
	.section	.nv.info,"",@"SHT_CUDA_INFO"
	.align	4


	//----- nvinfo : EIATTR_REGCOUNT
	.align		4
        /*0000*/ 	.byte	0x04, 0x2f
        /*0002*/ 	.short	(.L_3 - .L_2)
	.align		4
.L_2:
        /*0004*/ 	.word	index@(_Z10md5_kernelPhmS_)
        /*0008*/ 	.word	0x0000001c


	//----- nvinfo : EIATTR_FRAME_SIZE
	.align		4
.L_3:
        /*000c*/ 	.byte	0x04, 0x11
        /*000e*/ 	.short	(.L_5 - .L_4)
	.align		4
.L_4:
        /*0010*/ 	.word	index@(_Z10md5_kernelPhmS_)
        /*0014*/ 	.word	0x00000000


	//----- nvinfo : EIATTR_MIN_STACK_SIZE
	.align		4
.L_5:
        /*0018*/ 	.byte	0x04, 0x12
        /*001a*/ 	.short	(.L_7 - .L_6)
	.align		4
.L_6:
        /*001c*/ 	.word	index@(_Z10md5_kernelPhmS_)
        /*0020*/ 	.word	0x00000000
.L_7:


//--------------------- .nv.compat                --------------------------
	.section	.nv.compat,"",@"SHT_CUDA_COMPAT_INFO"
	.align	4
        /*0000*/ 	.byte	0x02, 0x09, 0x00, 0x00, 0x02, 0x02, 0x01, 0x00, 0x02, 0x05, 0x05, 0x00, 0x03, 0x07, 0x01, 0x01
        /*0010*/ 	.byte	0x02, 0x03, 0x00, 0x00, 0x02, 0x06, 0x01, 0x00, 0x04, 0x0b, 0x08, 0x00, 0x09, 0x00, 0x00, 0x00
        /*0020*/ 	.byte	0x00, 0x00, 0x00, 0x00


//--------------------- .nv.info._Z10md5_kernelPhmS_ --------------------------
	.section	.nv.info._Z10md5_kernelPhmS_,"",@"SHT_CUDA_INFO"
	.sectionflags	@""
	.align	4


	//----- nvinfo : EIATTR_CUDA_API_VERSION
	.align		4
        /*0000*/ 	.byte	0x04, 0x37
        /*0002*/ 	.short	(.L_9 - .L_8)
.L_8:
        /*0004*/ 	.word	0x00000082


	//----- nvinfo : EIATTR_KPARAM_INFO
	.align		4
.L_9:
        /*0008*/ 	.byte	0x04, 0x17
        /*000a*/ 	.short	(.L_11 - .L_10)
.L_10:
        /*000c*/ 	.word	0x00000000
        /*0010*/ 	.short	0x0002
        /*0012*/ 	.short	0x0010
        /*0014*/ 	.byte	0x00, 0xf5, 0x21, 0x00


	//----- nvinfo : EIATTR_KPARAM_INFO
	.align		4
.L_11:
        /*0018*/ 	.byte	0x04, 0x17
        /*001a*/ 	.short	(.L_13 - .L_12)
.L_12:
        /*001c*/ 	.word	0x00000000
        /*0020*/ 	.short	0x0001
        /*0022*/ 	.short	0x0008
        /*0024*/ 	.byte	0x00, 0xf0, 0x21, 0x00


	//----- nvinfo : EIATTR_KPARAM_INFO
	.align		4
.L_13:
        /*0028*/ 	.byte	0x04, 0x17
        /*002a*/ 	.short	(.L_15 - .L_14)
.L_14:
        /*002c*/ 	.word	0x00000000
        /*0030*/ 	.short	0x0000
        /*0032*/ 	.short	0x0000
        /*0034*/ 	.byte	0x00, 0xf5, 0x21, 0x00


	//----- nvinfo : EIATTR_SPARSE_MMA_MASK
	.align		4
.L_15:
        /*0038*/ 	.byte	0x03, 0x50
        /*003a*/ 	.short	0x0000


	//----- nvinfo : EIATTR_MAXREG_COUNT
	.align		4
        /*003c*/ 	.byte	0x03, 0x1b
        /*003e*/ 	.short	0x00ff


	//----- nvinfo : EIATTR_MERCURY_ISA_VERSION
	.align		4
        /*0040*/ 	.byte	0x03, 0x5f
        /*0042*/ 	.short	0x0101


	//----- nvinfo : EIATTR_VRC_CTA_INIT_COUNT
	.align		4
        /*0044*/ 	.byte	0x02, 0x4a
	.zero		1
	.zero		1


	//----- nvinfo : EIATTR_EXIT_INSTR_OFFSETS
	.align		4
        /*0048*/ 	.byte	0x04, 0x1c
        /*004a*/ 	.short	(.L_17 - .L_16)


	//   ....[0]....
.L_16:
        /*004c*/ 	.word	0x000000a0


	//   ....[1]....
        /*0050*/ 	.word	0x00002230


	//----- nvinfo : EIATTR_CBANK_PARAM_SIZE
	.align		4
.L_17:
        /*0054*/ 	.byte	0x03, 0x19
        /*0056*/ 	.short	0x0018


	//----- nvinfo : EIATTR_PARAM_CBANK
	.align		4
        /*0058*/ 	.byte	0x04, 0x0a
        /*005a*/ 	.short	(.L_19 - .L_18)
	.align		4
.L_18:
        /*005c*/ 	.word	index@(.nv.constant0._Z10md5_kernelPhmS_)
        /*0060*/ 	.short	0x0380
        /*0062*/ 	.short	0x0018


	//----- nvinfo : EIATTR_SW_WAR
	.align		4
.L_19:
        /*0064*/ 	.byte	0x04, 0x36
        /*0066*/ 	.short	(.L_21 - .L_20)
.L_20:
        /*0068*/ 	.word	0x00000008
.L_21:


//--------------------- .nv.callgraph             --------------------------
	.section	.nv.callgraph,"",@"SHT_CUDA_CALLGRAPH"
	.align	4
	.sectionentsize	8
	.align		4
        /*0000*/ 	.word	0x00000000
	.align		4
        /*0004*/ 	.word	0xffffffff
	.align		4
        /*0008*/ 	.word	0x00000000
	.align		4
        /*000c*/ 	.word	0xfffffffe
	.align		4
        /*0010*/ 	.word	0x00000000
	.align		4
        /*0014*/ 	.word	0xfffffffd
	.align		4
        /*0018*/ 	.word	0x00000000
	.align		4
        /*001c*/ 	.word	0xfffffffc


//--------------------- .nv.constant3             --------------------------
	.section	.nv.constant3,"a",@progbits
	.align	4
.nv.constant3:
	.type		s,@object
	.size		s,(K - s)
s:
        /*0000*/ 	.byte	0x07, 0x00, 0x00, 0x00, 0x0c, 0x00, 0x00, 0x00, 0x11, 0x00, 0x00, 0x00, 0x16, 0x00, 0x00, 0x00
        /* <DEDUP_REMOVED lines=15> */
	.type		K,@object
	.size		K,(.L_1 - K)
K:
        /* <DEDUP_REMOVED lines=16> */
.L_1:


//--------------------- .text._Z10md5_kernelPhmS_ --------------------------
	.section	.text._Z10md5_kernelPhmS_,"ax",@progbits
	.align	128
        .global         _Z10md5_kernelPhmS_
        .type           _Z10md5_kernelPhmS_,@function
        .size           _Z10md5_kernelPhmS_,(.L_x_1 - _Z10md5_kernelPhmS_)
        .other          _Z10md5_kernelPhmS_,@"STO_CUDA_ENTRY STV_DEFAULT"
_Z10md5_kernelPhmS_:
.text._Z10md5_kernelPhmS_:
[----:B------:R-:W-:Y:S01]  /*0000*/  LDC R1, c[0x0][0x37c] ;  /* 0x0000df00ff017b82 */ /* 0x000fe20000000800 */
[----:B------:R-:W0:Y:S07]  /*0010*/  S2R R3, SR_TID.X ;  /* 0x0000000000037919 */ /* 0x000e2e0000002100 */
[----:B------:R-:W0:Y:S01]  /*0020*/  S2UR UR4, SR_CTAID.X ;  /* 0x00000000000479c3 */ /* 0x000e220000002500 */
[----:B------:R-:W1:Y:S07]  /*0030*/  LDCU.64 UR6, c[0x0][0x388] ;  /* 0x00007100ff0677ac */ /* 0x000e6e0008000a00 */
[----:B------:R-:W0:Y:S02]  /*0040*/  LDC R8, c[0x0][0x360] ;  /* 0x0000d800ff087b82 */ /* 0x000e240000000800 */
[----:B0-----:R-:W-:-:S04]  /*0050*/  IMAD R8, R8, UR4, R3 ;  /* 0x0000000408087c24 */ /* 0x001fc8000f8e0203 */
[----:B------:R-:W-:-:S05]  /*0060*/  IMAD.SHL.U32 R4, R8, 0x40, RZ ;  /* 0x0000004008047824 */ /* 0x000fca00078e00ff */
[----:B-1----:R-:W-:Y:S02]  /*0070*/  ISETP.GE.U32.AND P0, PT, R4, UR6, PT ;  /* 0x0000000604007c0c */ /* 0x002fe4000bf06070 */
[----:B------:R-:W-:-:S04]  /*0080*/  SHF.R.S32.HI R0, RZ, 0x1f, R4 ;  /* 0x0000001fff007819 */ /* 0x000fc80000011404 */
[----:B------:R-:W-:-:S13]  /*0090*/  ISETP.GE.U32.AND.EX P0, PT, R0, UR7, PT, P0 ;  /* 0x0000000700007c0c */ /* 0x000fda000bf06100 */
[----:B------:R-:W-:Y:S05]  /*00a0*/  @P0 EXIT ;  /* 0x000000000000094d */ /* 0x000fea0003800000 */
[----:B------:R-:W0:Y:S01]  /*00b0*/  LDCU.64 UR6, c[0x0][0x380] ;  /* 0x00007000ff0677ac */ /* 0x000e220008000a00 */
[----:B------:R-:W1:Y:S01]  /*00c0*/  LDC.64 R2, c[0x3][0x100] ;  /* 0x00c04000ff027b82 */ /* 0x000e620000000a00 */
[----:B------:R-:W2:Y:S01]  /*00d0*/  LDCU.64 UR4, c[0x0][0x358] ;  /* 0x00006b00ff0477ac */ /* 0x000ea20008000a00 */
[----:B------:R-:W3:Y:S01]  /*00e0*/  LDCU.128 UR8, c[0x3][URZ] ;  /* 0x00c00000ff0877ac */ /* 0x000ee20008000c00 */
[----:B------:R-:W4:Y:S01]  /*00f0*/  LDCU.128 UR12, c[0x3][0x110] ;  /* 0x00c02200ff0c77ac */ /* 0x000f220008000c00 */
[----:B------:R-:W5:Y:S01]  /*0100*/  LDCU.128 UR16, c[0x3][0x10] ;  /* 0x00c00200ff1077ac */ /* 0x000f620008000c00 */
[----:B0-----:R-:W-:-:S04]  /*0110*/  IADD3 R4, P0, PT, R4, UR6, RZ ;  /* 0x0000000604047c10 */ /* 0x001fc8000ff1e0ff */
[----:B------:R-:W-:-:S05]  /*0120*/  IADD3.X R5, PT, PT, R0, UR7, RZ, P0, !PT ;  /* 0x0000000700057c10 */ /* 0x000fca00087fe4ff */
[----:B--2---:R-:W1:Y:S04]  /*0130*/  LDG.E R23, desc[UR4][R4.64] ;  /* 0x0000000404177981 */ /* 0x004e68000c1e1900 */
[----:B------:R-:W2:Y:S04]  /*0140*/  LDG.E R16, desc[UR4][R4.64+0x4] ;  /* 0x0000040404107981 */ /* 0x000ea8000c1e1900 */
[----:B------:R-:W4:Y:S04]  /*0150*/  LDG.E R9, desc[UR4][R4.64+0x8] ;  /* 0x0000080404097981 */ /* 0x000f28000c1e1900 */
[----:B------:R-:W5:Y:S04]  /*0160*/  LDG.E R18, desc[UR4][R4.64+0xc] ;  /* 0x00000c0404127981 */ /* 0x000f68000c1e1900 */
        /* <DEDUP_REMOVED lines=8> */
[----:B------:R-:W5:Y:S01]  /*01f0*/  LDG.E R17, desc[UR4][R4.64+0x30] ;  /* 0x0000300404117981 */ /* 0x000f62000c1e1900 */
[----:B---3--:R-:W-:-:S03]  /*0200*/  UIADD3 UR6, UPT, UPT, -UR8, 0x20, URZ ;  /* 0x0000002008067890 */ /* 0x008fc6000fffe1ff */
[----:B------:R-:W3:Y:S04]  /*0210*/  LDG.E R12, desc[UR4][R4.64+0x34] ;  /* 0x00003404040c7981 */ /* 0x000ee8000c1e1900 */
[----:B------:R-:W3:Y:S01]  /*0220*/  LDG.E R20, desc[UR4][R4.64+0x38] ;  /* 0x0000380404147981 */ /* 0x000ee2000c1e1900 */
[----:B-1----:R-:W-:-:S04]  /*0230*/  IADD3 R2, PT, PT, R23, -0x1, R2 ;  /* 0xffffffff17027810 */ /* 0x002fc80007ffe002 */
[----:B------:R-:W-:Y:S02]  /*0240*/  SHF.L.U32 R22, R2, UR8, RZ ;  /* 0x0000000802167c19 */ /* 0x000fe400080006ff */
[----:B------:R-:W-:Y:S02]  /*0250*/  SHF.R.U32.HI R7, RZ, UR6, R2 ;  /* 0x00000006ff077c19 */ /* 0x000fe40008011602 */
[----:B------:R0:W3:Y:S02]  /*0260*/  LDG.E R2, desc[UR4][R4.64+0x3c] ;  /* 0x00003c0404027981 */ /* 0x0000e4000c1e1900 */
[----:B------:R-:W-:-:S04]  /*0270*/  IADD3 R22, PT, PT, R7, -0x10325477, R22 ;  /* 0xefcdab8907167810 */ /* 0x000fc80007ffe016 */
[----:B------:R-:W-:-:S04]  /*0280*/  LOP3.LUT R7, R22, 0x98badcfe, RZ, 0xc, !PT ;  /* 0x98badcfe16077812 */ /* 0x000fc800078e0cff */
[----:B------:R-:W-:Y:S01]  /*0290*/  LOP3.LUT R7, R7, 0xefcdab89, R22, 0xf8, !PT ;  /* 0xefcdab8907077812 */ /* 0x000fe200078ef816 */
[----:B------:R-:W-:-:S04]  /*02a0*/  UIADD3 UR6, UPT, UPT, -UR9, 0x20, URZ ;  /* 0x0000002009067890 */ /* 0x000fc8000fffe1ff */
[----:B------:R-:W-:Y:S02]  /*02b0*/  VIADD R24, R7, 0x10325476 ;  /* 0x1032547607187836 */ /* 0x000fe40000000000 */
[----:B------:R-:W4:Y:S03]  /*02c0*/  LDC.64 R6, c[0x3][0x108] ;  /* 0x00c04200ff067b82 */ /* 0x000f260000000a00 */
[----:B--2---:R-:W-:-:S04]  /*02d0*/  IADD3 R3, PT, PT, R16, R3, R24 ;  /* 0x0000000310037210 */ /* 0x004fc80007ffe018 */
[----:B------:R-:W-:Y:S02]  /*02e0*/  SHF.L.U32 R25, R3, UR9, RZ ;  /* 0x0000000903197c19 */ /* 0x000fe400080006ff */
[----:B------:R-:W-:-:S04]  /*02f0*/  SHF.R.U32.HI R3, RZ, UR6, R3 ;  /* 0x00000006ff037c19 */ /* 0x000fc80008011603 */
[----:B------:R-:W-:-:S04]  /*0300*/  IADD3 R3, PT, PT, R3, R25, R22 ;  /* 0x0000001903037210 */ /* 0x000fc80007ffe016 */
[----:B------:R-:W-:Y:S01]  /*0310*/  LOP3.LUT R24, R22, 0xefcdab89, R3, 0xe4, !PT ;  /* 0xefcdab8916187812 */ /* 0x000fe200078ee403 */
[----:B------:R-:W-:-:S04]  /*0320*/  UIADD3 UR6, UPT, UPT, -UR10, 0x20, URZ ;  /* 0x000000200a067890 */ /* 0x000fc8000fffe1ff */
[----:B------:R-:W-:-:S05]  /*0330*/  VIADD R24, R24, 0x98badcfe ;  /* 0x98badcfe18187836 */ /* 0x000fca0000000000 */
[----:B----4-:R-:W-:-:S04]  /*0340*/  IADD3 R6, PT, PT, R9, R6, R24 ;  /* 0x0000000609067210 */ /* 0x010fc80007ffe018 */
[----:B0-----:R-:W-:Y:S02]  /*0350*/  SHF.L.U32 R4, R6, UR10, RZ ;  /* 0x0000000a06047c19 */ /* 0x001fe400080006ff */
[----:B------:R-:W-:-:S04]  /*0360*/  SHF.R.U32.HI R6, RZ, UR6, R6 ;  /* 0x00000006ff067c19 */ /* 0x000fc80008011606 */
[----:B------:R-:W-:-:S04]  /*0370*/  IADD3 R4, PT, PT, R6, R4, R3 ;  /* 0x0000000406047210 */ /* 0x000fc80007ffe003 */
[----:B------:R-:W-:Y:S01]  /*0380*/  LOP3.LUT R5, R3, R4, R22, 0xe2, !PT ;  /* 0x0000000403057212 */ /* 0x000fe200078ee216 */
[----:B------:R-:W-:-:S04]  /*0390*/  UIADD3 UR6, UPT, UPT, -UR11, 0x20, URZ ;  /* 0x000000200b067890 */ /* 0x000fc8000fffe1ff */
[----:B------:R-:W-:-:S05]  /*03a0*/  VIADD R5, R5, 0xefcdab89 ;  /* 0xefcdab8905057836 */ /* 0x000fca0000000000 */
[----:B-----5:R-:W-:-:S04]  /*03b0*/  IADD3 R5, PT, PT, R18, R7, R5 ;  /* 0x0000000712057210 */ /* 0x020fc80007ffe005 */
[----:B------:R-:W-:Y:S01]  /*03c0*/  SHF.L.U32 R7, R5, UR11, RZ ;  /* 0x0000000b05077c19 */ /* 0x000fe200080006ff */
[----:B------:R-:W0:Y:S01]  /*03d0*/  LDCU.128 UR8, c[0x3][0x120] ;  /* 0x00c02400ff0877ac */ /* 0x000e220008000c00 */
[----:B------:R-:W-:-:S04]  /*03e0*/  SHF.R.U32.HI R5, RZ, UR6, R5 ;  /* 0x00000006ff057c19 */ /* 0x000fc80008011605 */
[----:B------:R-:W-:-:S04]  /*03f0*/  IADD3 R5, PT, PT, R5, R7, R4 ;  /* 0x0000000705057210 */ /* 0x000fc80007ffe004 */
[----:B------:R-:W-:-:S04]  /*0400*/  LOP3.LUT R7, R4, R5, R3, 0xe2, !PT ;  /* 0x0000000504077212 */ /* 0x000fc800078ee203 */
[----:B------:R-:W-:Y:S01]  /*0410*/  IADD3 R22, PT, PT, R7, UR12, R22 ;  /* 0x0000000c07167c10 */ /* 0x000fe2000fffe016 */
[----:B------:R-:W-:-:S04]  /*0420*/  UIADD3 UR6, UPT, UPT, -UR16, 0x20, URZ ;  /* 0x0000002010067890 */ /* 0x000fc8000fffe1ff */
[----:B------:R-:W-:-:S05]  /*0430*/  IMAD.IADD R22, R22, 0x1, R11 ;  /* 0x0000000116167824 */ /* 0x000fca00078e020b */
[----:B------:R-:W-:Y:S02]  /*0440*/  SHF.L.U32 R6, R22, UR16, RZ ;  /* 0x0000001016067c19 */ /* 0x000fe400080006ff */
        /* <DEDUP_REMOVED lines=18> */
[----:B------:R-:W-:Y:S01]  /*0570*/  UIADD3 UR6, UPT, UPT, -UR19, 0x20, URZ ;  /* 0x0000002013067890 */ /* 0x000fe2000fffe1ff */
[----:B------:R-:W1:Y:S03]  /*0580*/  LDCU.128 UR12, c[0x3][0x20] ;  /* 0x00c00400ff0c77ac */ /* 0x000e660008000c00 */
[----:B------:R-:W-:-:S05]  /*0590*/  IMAD.IADD R22, R22, 0x1, R21 ;  /* 0x0000000116167824 */ /* 0x000fca00078e0215 */
[----:B------:R-:W-:Y:S01]  /*05a0*/  SHF.L.U32 R5, R22, UR19, RZ ;  /* 0x0000001316057c19 */ /* 0x000fe200080006ff */
[----:B------:R-:W2:Y:S01]  /*05b0*/  LDCU.128 UR16, c[0x3][0x30] ;  /* 0x00c00600ff1077ac */ /* 0x000ea20008000c00 */
[----:B------:R-:W-:-:S04]  /*05c0*/  SHF.R.U32.HI R22, RZ, UR6, R22 ;  /* 0x00000006ff167c19 */ /* 0x000fc80008011616 */
[----:B------:R-:W-:-:S04]  /*05d0*/  IADD3 R5, PT, PT, R22, R5, R4 ;  /* 0x0000000516057210 */ /* 0x000fc80007ffe004 */
[----:B------:R-:W-:-:S04]  /*05e0*/  LOP3.LUT R7, R4, R5, R3, 0xe2, !PT ;  /* 0x0000000504077212 */ /* 0x000fc800078ee203 */
[----:B0-----:R-:W-:Y:S01]  /*05f0*/  IADD3 R7, PT, PT, R7, UR8, R6 ;  /* 0x0000000807077c10 */ /* 0x001fe2000fffe006 */
[----:B-1----:R-:W-:-:S04]  /*0600*/  UIADD3 UR6, UPT, UPT, -UR12, 0x20, URZ ;  /* 0x000000200c067890 */ /* 0x002fc8000fffe1ff */
        /* <DEDUP_REMOVED lines=20> */
[----:B------:R-:W0:Y:S01]  /*0750*/  LDCU.128 UR8, c[0x3][0x130] ;  /* 0x00c02600ff0877ac */ /* 0x000e220008000c00 */
[----:B------:R-:W-:-:S03]  /*0760*/  UIADD3 UR6, UPT, UPT, -UR15, 0x20, URZ ;  /* 0x000000200f067890 */ /* 0x000fc6000fffe1ff */
[----:B------:R-:W-:-:S05]  /*0770*/  IMAD.IADD R5, R5, 0x1, R10 ;  /* 0x0000000105057824 */ /* 0x000fca00078e020a */
[----:B------:R-:W-:Y:S01]  /*0780*/  SHF.L.U32 R7, R5, UR15, RZ ;  /* 0x0000000f05077c19 */ /* 0x000fe200080006ff */
[----:B------:R-:W1:Y:S01]  /*0790*/  LDCU.128 UR12, c[0x3][0x40] ;  /* 0x00c00800ff0c77ac */ /* 0x000e620008000c00 */
[----:B------:R-:W-:-:S04]  /*07a0*/  SHF.R.U32.HI R5, RZ, UR6, R5 ;  /* 0x00000006ff057c19 */ /* 0x000fc80008011605 */
[----:B------:R-:W-:-:S04]  /*07b0*/  IADD3 R5, PT, PT, R5, R7, R4 ;  /* 0x0000000705057210 */ /* 0x000fc80007ffe004 */
[----:B------:R-:W-:-:S04]  /*07c0*/  LOP3.LUT R7, R4, R5, R3, 0xe2, !PT ;  /* 0x0000000504077212 */ /* 0x000fc800078ee203 */
[----:B0-----:R-:W-:Y:S01]  /*07d0*/  IADD3 R6, PT, PT, R7, UR8, R6 ;  /* 0x0000000807067c10 */ /* 0x001fe2000fffe006 */
[----:B--2---:R-:W-:-:S04]  /*07e0*/  UIADD3 UR6, UPT, UPT, -UR16, 0x20, URZ ;  /* 0x0000002010067890 */ /* 0x004fc8000fffe1ff */
[----:B------:R-:W-:-:S05]  /*07f0*/  IMAD.IADD R6, R6, 0x1, R17 ;  /* 0x0000000106067824 */ /* 0x000fca00078e0211 */
[----:B------:R-:W-:Y:S02]  /*0800*/  SHF.L.U32 R22, R6, UR16, RZ ;  /* 0x0000001006167c19 */ /* 0x000fe400080006ff */
[----:B------:R-:W-:-:S04]  /*0810*/  SHF.R.U32.HI R6, RZ, UR6, R6 ;  /* 0x00000006ff067c19 */ /* 0x000fc80008011606 */
[----:B------:R-:W-:-:S04]  /*0820*/  IADD3 R6, PT, PT, R6, R22, R5 ;  /* 0x0000001606067210 */ /* 0x000fc80007ffe005 */
[----:B------:R-:W-:-:S04]  /*0830*/  LOP3.LUT R22, R5, R6, R4, 0xe2, !PT ;  /* 0x0000000605167212 */ /* 0x000fc800078ee204 */
[----:B------:R-:W-:Y:S01]  /*0840*/  IADD3 R3, PT, PT, R22, UR9, R3 ;  /* 0x0000000916037c10 */ /* 0x000fe2000fffe003 */
[----:B------:R-:W-:-:S04]  /*0850*/  UIADD3 UR6, UPT, UPT, -UR17, 0x20, URZ ;  /* 0x0000002011067890 */ /* 0x000fc8000fffe1ff */
[----:B---3--:R-:W-:-:S05]  /*0860*/  IMAD.IADD R3, R3, 0x1, R12 ;  /* 0x0000000103037824 */ /* 0x008fca00078e020c */
        /* <DEDUP_REMOVED lines=345> */
[----:B------:R-:W-:Y:S02]  /*1e00*/  SHF.L.U32 R4, R5, UR15, RZ ;  /* 0x0000000f05047c19 */ /* 0x000fe400080006ff */
        /* <DEDUP_REMOVED lines=11> */
[----:B------:R-:W-:Y:S01]  /*1ec0*/  UIADD3 UR6, UPT, UPT, -UR17, 0x20, URZ ;  /* 0x0000002011067890 */ /* 0x000fe2000fffe1ff */
[----:B------:R-:W0:Y:S03]  /*1ed0*/  LDCU.64 UR8, c[0x0][0x390] ;  /* 0x00007200ff0877ac */ /* 0x000e260008000a00 */
[----:B------:R-:W-:-:S05]  /*1ee0*/  IMAD.IADD R3, R10, 0x1, R3 ;  /* 0x000000010a037824 */ /* 0x000fca00078e0203 */
[----:B------:R-:W-:Y:S02]  /*1ef0*/  SHF.L.U32 R2, R3, UR17, RZ ;  /* 0x0000001103027c19 */ /* 0x000fe400080006ff */
[----:B------:R-:W-:-:S04]  /*1f00*/  SHF.R.U32.HI R3, RZ, UR6, R3 ;  /* 0x00000006ff037c19 */ /* 0x000fc80008011603 */
[----:B------:R-:W-:-:S04]  /*1f10*/  IADD3 R6, PT, PT, R3, R2, R11 ;  /* 0x0000000203067210 */ /* 0x000fc80007ffe00b */
[----:B------:R-:W-:-:S04]  /*1f20*/  LOP3.LUT R2, R11, R6, R4, 0x2d, !PT ;  /* 0x000000060b027212 */ /* 0x000fc800078e2d04 */
[----:B------:R-:W-:Y:S01]  /*1f30*/  IADD3 R2, PT, PT, R2, UR10, R7 ;  /* 0x0000000a02027c10 */ /* 0x000fe2000fffe007 */
[----:B------:R-:W-:Y:S01]  /*1f40*/  IMAD.SHL.U32 R8, R8, 0x10, RZ ;  /* 0x0000001008087824 */ /* 0x000fe200078e00ff */
[----:B------:R-:W-:-:S03]  /*1f50*/  UIADD3 UR6, UPT, UPT, -UR18, 0x20, URZ ;  /* 0x0000002012067890 */ /* 0x000fc6000fffe1ff */
[----:B------:R-:W-:Y:S01]  /*1f60*/  IMAD.IADD R9, R9, 0x1, R2 ;  /* 0x0000000109097824 */ /* 0x000fe200078e0202 */
[----:B0-----:R-:W-:-:S04]  /*1f70*/  IADD3 R2, P0, PT, R8, UR8, RZ ;  /* 0x0000000808027c10 */ /* 0x001fc8000ff1e0ff */
[----:B------:R-:W-:Y:S02]  /*1f80*/  SHF.L.U32 R5, R9, UR18, RZ ;  /* 0x0000001209057c19 */ /* 0x000fe400080006ff */
[----:B------:R-:W-:Y:S02]  /*1f90*/  SHF.R.U32.HI R9, RZ, UR6, R9 ;  /* 0x00000006ff097c19 */ /* 0x000fe40008011609 */
[----:B------:R-:W-:Y:S02]  /*1fa0*/  LEA.HI.X.SX32 R3, R8, UR9, 0x1, P0 ;  /* 0x0000000908037c11 */ /* 0x000fe400080f0eff */
[----:B------:R-:W-:-:S04]  /*1fb0*/  IADD3 R8, PT, PT, R9, R5, R6 ;  /* 0x0000000509087210 */ /* 0x000fc80007ffe006 */
[----:B------:R-:W-:-:S04]  /*1fc0*/  LOP3.LUT R7, R6, R8, R11, 0x2d, !PT ;  /* 0x0000000806077212 */ /* 0x000fc800078e2d0b */
[----:B------:R-:W-:Y:S01]  /*1fd0*/  IADD3 R7, PT, PT, R7, UR11, R4 ;  /* 0x0000000b07077c10 */ /* 0x000fe2000fffe004 */
[----:B------:R-:W-:-:S04]  /*1fe0*/  UIADD3 UR6, UPT, UPT, -UR19, 0x20, URZ ;  /* 0x0000002013067890 */ /* 0x000fc8000fffe1ff */
[----:B------:R-:W-:-:S05]  /*1ff0*/  IMAD.IADD R0, R0, 0x1, R7 ;  /* 0x0000000100007824 */ /* 0x000fca00078e0207 */
[----:B------:R-:W-:Y:S02]  /*2000*/  SHF.L.U32 R19, R0, UR19, RZ ;  /* 0x0000001300137c19 */ /* 0x000fe400080006ff */
[----:B------:R-:W-:Y:S01]  /*2010*/  SHF.R.U32.HI R0, RZ, UR6, R0 ;  /* 0x00000006ff007c19 */ /* 0x000fe20008011600 */
[----:B------:R-:W-:-:S03]  /*2020*/  VIADD R5, R11, 0x67452301 ;  /* 0x674523010b057836 */ /* 0x000fc60000000000 */
[----:B------:R-:W-:Y:S01]  /*2030*/  IADD3 R0, PT, PT, R0, R19, R8 ;  /* 0x0000001300007210 */ /* 0x000fe20007ffe008 */
[----:B------:R-:W-:Y:S01]  /*2040*/  VIADD R9, R6, 0x10325476 ;  /* 0x1032547606097836 */ /* 0x000fe20000000000 */
[--C-:B------:R-:W-:Y:S01]  /*2050*/  SHF.R.U32.HI R11, RZ, 0x8, R5.reuse ;  /* 0x00000008ff0b7819 */ /* 0x100fe20000011605 */
[----:B------:R0:W-:Y:S01]  /*2060*/  STG.E.U8 desc[UR4][R2.64], R5 ;  /* 0x0000000502007986 */ /* 0x0001e2000c101104 */
[--C-:B------:R-:W-:Y:S01]  /*2070*/  SHF.R.U32.HI R13, RZ, 0x10, R5.reuse ;  /* 0x00000010ff0d7819 */ /* 0x100fe20000011605 */
[----:B------:R-:W-:Y:S01]  /*2080*/  VIADD R7, R8, 0x98badcfe ;  /* 0x98badcfe08077836 */ /* 0x000fe20000000000 */
[----:B------:R-:W-:Y:S01]  /*2090*/  SHF.R.U32.HI R15, RZ, 0x18, R5 ;  /* 0x00000018ff0f7819 */ /* 0x000fe20000011605 */
[----:B------:R1:W-:Y:S01]  /*20a0*/  STG.E.U8 desc[UR4][R2.64+0x1], R11 ;  /* 0x0000010b02007986 */ /* 0x0003e2000c101104 */
[--C-:B------:R-:W-:Y:S02]  /*20b0*/  SHF.R.U32.HI R21, RZ, 0x8, R9.reuse ;  /* 0x00000008ff157819 */ /* 0x100fe40000011609 */
[----:B------:R-:W-:Y:S01]  /*20c0*/  SHF.R.U32.HI R23, RZ, 0x10, R9 ;  /* 0x00000010ff177819 */ /* 0x000fe20000011609 */
[----:B------:R2:W-:Y:S01]  /*20d0*/  STG.E.U8 desc[UR4][R2.64+0x2], R13 ;  /* 0x0000020d02007986 */ /* 0x0005e2000c101104 */
[----:B0-----:R-:W-:-:S03]  /*20e0*/  VIADD R5, R0, 0xefcdab89 ;  /* 0xefcdab8900057836 */ /* 0x001fc60000000000 */
[----:B------:R0:W-:Y:S01]  /*20f0*/  STG.E.U8 desc[UR4][R2.64+0x3], R15 ;  /* 0x0000030f02007986 */ /* 0x0001e2000c101104 */
[----:B------:R-:W-:Y:S02]  /*2100*/  SHF.R.U32.HI R25, RZ, 0x18, R9 ;  /* 0x00000018ff197819 */ /* 0x000fe40000011609 */
[--C-:B------:R-:W-:Y:S01]  /*2110*/  SHF.R.U32.HI R17, RZ, 0x8, R7.reuse ;  /* 0x00000008ff117819 */ /* 0x100fe20000011607 */
[----:B------:R3:W-:Y:S01]  /*2120*/  STG.E.U8 desc[UR4][R2.64+0xc], R9 ;  /* 0x00000c0902007986 */ /* 0x0007e2000c101104 */
[----:B------:R-:W-:Y:S02]  /*2130*/  SHF.R.U32.HI R19, RZ, 0x18, R7 ;  /* 0x00000018ff137819 */ /* 0x000fe40000011607 */
[--C-:B-1----:R-:W-:Y:S02]  /*2140*/  SHF.R.U32.HI R11, RZ, 0x10, R5.reuse ;  /* 0x00000010ff0b7819 */ /* 0x102fe40000011605 */
[----:B--2---:R-:W-:Y:S02]  /*2150*/  SHF.R.U32.HI R13, RZ, 0x18, R5 ;  /* 0x00000018ff0d7819 */ /* 0x004fe40000011605 */
[----:B0-----:R-:W-:-:S02]  /*2160*/  SHF.R.U32.HI R15, RZ, 0x10, R7 ;  /* 0x00000010ff0f7819 */ /* 0x001fc40000011607 */
[----:B---3--:R-:W-:Y:S01]  /*2170*/  SHF.R.U32.HI R9, RZ, 0x8, R5 ;  /* 0x00000008ff097819 */ /* 0x008fe20000011605 */
[----:B------:R-:W-:Y:S04]  /*2180*/  STG.E.U8 desc[UR4][R2.64+0xd], R21 ;  /* 0x00000d1502007986 */ /* 0x000fe8000c101104 */
        /* <DEDUP_REMOVED lines=9> */
[----:B------:R-:W-:Y:S01]  /*2220*/  STG.E.U8 desc[UR4][R2.64+0x7], R13 ;  /* 0x0000070d02007986 */ /* 0x000fe2000c101104 */
[----:B------:R-:W-:Y:S05]  /*2230*/  EXIT ;  /* 0x000000000000794d */ /* 0x000fea0003800000 */
.L_x_0:
[----:B------:R-:W-:-:S00]  /*2240*/  BRA `(.L_x_0) ;  /* 0xfffffffc00fc7947 */ /* 0x000fc0000383ffff */
[----:B------:R-:W-:-:S00]  /*2250*/  NOP ;  /* 0x0000000000007918 */ /* 0x000fc00000000000 */
        /* <DEDUP_REMOVED lines=10> */
.L_x_1:


//--------------------- .nv.shared.reserved.0     --------------------------
	.section	.nv.shared.reserved.0,"aw",@nobits
	.weak		__nv_reservedSMEM_offset_0_alias
	.size		__nv_reservedSMEM_offset_0_alias, 0, 64
	.other		__nv_reservedSMEM_offset_0_alias,@"STO_CUDA_RESERVED_SHARED STV_DEFAULT"
__nv_reservedSMEM_offset_0_alias:
	.zero		0
	.zero		64


//--------------------- .nv.constant0._Z10md5_kernelPhmS_ --------------------------
	.section	.nv.constant0._Z10md5_kernelPhmS_,"a",@progbits
	.sectionflags	@""
	.align	4
.nv.constant0._Z10md5_kernelPhmS_:
	.zero		920


//--------------------- SYMBOLS --------------------------

	.type		.nv.reservedSmem.offset0,@object
	.size		.nv.reservedSmem.offset0,0x4
